	.headerflags	@"EF_CUDA_TEXMODE_UNIFIED EF_CUDA_64BIT_ADDRESS EF_CUDA_ACCELERATORS EF_CUDA_SM90 EF_CUDA_VIRTUAL_SM(EF_CUDA_SM90)"
	.elftype	@"ET_EXEC"


//--------------------- .nv.info                  --------------------------
	.section	.nv.info,"",@"SHT_CUDA_INFO"
	.align	4


	//----- nvinfo : EIATTR_REGCOUNT
	.align		4
        /*0000*/ 	.byte	0x04, 0x2f
        /*0002*/ 	.short	(.L_3 - .L_2)
	.align		4
.L_2:
        /*0004*/ 	.word	index@(triton_poi_fused__native_batch_norm_legit_no_training_add_relu_20)
        /*0008*/ 	.word	0x00000020


	//----- nvinfo : EIATTR_MIN_STACK_SIZE
	.align		4
.L_3:
        /*000c*/ 	.byte	0x04, 0x12
        /*000e*/ 	.short	(.L_5 - .L_4)
	.align		4
.L_4:
        /*0010*/ 	.word	index@(triton_poi_fused__native_batch_norm_legit_no_training_add_relu_20)
        /*0014*/ 	.word	0x00000000


	//----- nvinfo : EIATTR_FRAME_SIZE
	.align		4
.L_5:
        /*0018*/ 	.byte	0x04, 0x11
        /*001a*/ 	.short	(.L_7 - .L_6)
	.align		4
.L_6:
        /*001c*/ 	.word	index@(triton_poi_fused__native_batch_norm_legit_no_training_add_relu_20)
        /*0020*/ 	.word	0x00000000


	//----- nvinfo : EIATTR_MIN_STACK_SIZE
	.align		4
.L_7:
        /*0024*/ 	.byte	0x04, 0x12
        /*0026*/ 	.short	(.L_9 - .L_8)
	.align		4
.L_8:
        /*0028*/ 	.word	index@(triton_poi_fused__native_batch_norm_legit_no_training_add_relu_20)
        /*002c*/ 	.word	0x00000000
.L_9:


//--------------------- .nv.info.triton_poi_fused__native_batch_norm_legit_no_training_add_relu_20 --------------------------
	.section	.nv.info.triton_poi_fused__native_batch_norm_legit_no_training_add_relu_20,"",@"SHT_CUDA_INFO"
	.sectionflags	@""
	.align	4


	//----- nvinfo : EIATTR_CUDA_API_VERSION
	.align		4
        /*0000*/ 	.byte	0x04, 0x37
        /*0002*/ 	.short	(.L_11 - .L_10)
.L_10:
        /*0004*/ 	.word	0x0000007c


	//----- nvinfo : EIATTR_KPARAM_INFO
	.align		4
.L_11:
        /*0008*/ 	.byte	0x04, 0x17
        /*000a*/ 	.short	(.L_13 - .L_12)
.L_12:
        /*000c*/ 	.word	0x00000000
        /*0010*/ 	.short	0x000b
        /*0012*/ 	.short	0x0058
        /*0014*/ 	.byte	0x00, 0xf0, 0x11, 0x00


	//----- nvinfo : EIATTR_KPARAM_INFO
	.align		4
.L_13:
        /*0018*/ 	.byte	0x04, 0x17
        /*001a*/ 	.short	(.L_15 - .L_14)
.L_14:
        /*001c*/ 	.word	0x00000000
        /*0020*/ 	.short	0x000a
        /*0022*/ 	.short	0x0050
        /*0024*/ 	.byte	0x00, 0xf4, 0x21, 0x00


	//----- nvinfo : EIATTR_KPARAM_INFO
	.align		4
.L_15:
        /*0028*/ 	.byte	0x04, 0x17
        /*002a*/ 	.short	(.L_17 - .L_16)
.L_16:
        /*002c*/ 	.word	0x00000000
        /*0030*/ 	.short	0x0009
        /*0032*/ 	.short	0x0048
        /*0034*/ 	.byte	0x00, 0xf4, 0x21, 0x00


	//----- nvinfo : EIATTR_KPARAM_INFO
	.align		4
.L_17:
        /*0038*/ 	.byte	0x04, 0x17
        /*003a*/ 	.short	(.L_19 - .L_18)
.L_18:
        /*003c*/ 	.word	0x00000000
        /*0040*/ 	.short	0x0008
        /*0042*/ 	.short	0x0040
        /*0044*/ 	.byte	0x00, 0xf4, 0x21, 0x00


	//----- nvinfo : EIATTR_KPARAM_INFO
	.align		4
.L_19:
        /*0048*/ 	.byte	0x04, 0x17
        /*004a*/ 	.short	(.L_21 - .L_20)
.L_20:
        /*004c*/ 	.word	0x00000000
        /*0050*/ 	.short	0x0007
        /*0052*/ 	.short	0x0038
        /*0054*/ 	.byte	0x00, 0xf4, 0x21, 0x00


	//----- nvinfo : EIATTR_KPARAM_INFO
	.align		4
.L_21:
        /*0058*/ 	.byte	0x04, 0x17
        /*005a*/ 	.short	(.L_23 - .L_22)
.L_22:
        /*005c*/ 	.word	0x00000000
        /*0060*/ 	.short	0x0006
        /*0062*/ 	.short	0x0030
        /*0064*/ 	.byte	0x00, 0xf4, 0x21, 0x00


	//----- nvinfo : EIATTR_KPARAM_INFO
	.align		4
.L_23:
        /*0068*/ 	.byte	0x04, 0x17
        /*006a*/ 	.short	(.L_25 - .L_24)
.L_24:
        /*006c*/ 	.word	0x00000000
        /*0070*/ 	.short	0x0005
        /*0072*/ 	.short	0x0028
        /*0074*/ 	.byte	0x00, 0xf4, 0x21, 0x00


	//----- nvinfo : EIATTR_KPARAM_INFO
	.align		4
.L_25:
        /*0078*/ 	.byte	0x04, 0x17
        /*007a*/ 	.short	(.L_27 - .L_26)
.L_26:
        /*007c*/ 	.word	0x00000000
        /*0080*/ 	.short	0x0004
        /*0082*/ 	.short	0x0020
        /*0084*/ 	.byte	0x00, 0xf4, 0x21, 0x00


	//----- nvinfo : EIATTR_KPARAM_INFO
	.align		4
.L_27:
        /*0088*/ 	.byte	0x04, 0x17
        /*008a*/ 	.short	(.L_29 - .L_28)
.L_28:
        /*008c*/ 	.word	0x00000000
        /*0090*/ 	.short	0x0003
        /*0092*/ 	.short	0x0018
        /*0094*/ 	.byte	0x00, 0xf4, 0x21, 0x00


	//----- nvinfo : EIATTR_KPARAM_INFO
	.align		4
.L_29:
        /*0098*/ 	.byte	0x04, 0x17
        /*009a*/ 	.short	(.L_31 - .L_30)
.L_30:
        /*009c*/ 	.word	0x00000000
        /*00a0*/ 	.short	0x0002
        /*00a2*/ 	.short	0x0010
        /*00a4*/ 	.byte	0x00, 0xf4, 0x21, 0x00


	//----- nvinfo : EIATTR_KPARAM_INFO
	.align		4
.L_31:
        /*00a8*/ 	.byte	0x04, 0x17
        /*00aa*/ 	.short	(.L_33 - .L_32)
.L_32:
        /*00ac*/ 	.word	0x00000000
        /*00b0*/ 	.short	0x0001
        /*00b2*/ 	.short	0x0008
        /*00b4*/ 	.byte	0x00, 0xf4, 0x21, 0x00


	//----- nvinfo : EIATTR_KPARAM_INFO
	.align		4
.L_33:
        /*00b8*/ 	.byte	0x04, 0x17
        /*00ba*/ 	.short	(.L_35 - .L_34)
.L_34:
        /*00bc*/ 	.word	0x00000000
        /*00c0*/ 	.short	0x0000
        /*00c2*/ 	.short	0x0000
        /*00c4*/ 	.byte	0x00, 0xf4, 0x21, 0x00


	//----- nvinfo : EIATTR_SPARSE_MMA_MASK
	.align		4
.L_35:
        /*00c8*/ 	.byte	0x03, 0x50
        /*00ca*/ 	.short	0x0000


	//----- nvinfo : EIATTR_MAXREG_COUNT
	.align		4
        /*00cc*/ 	.byte	0x03, 0x1b
        /*00ce*/ 	.short	0x00ff


	//----- nvinfo : EIATTR_EXIT_INSTR_OFFSETS
	.align		4
        /*00d0*/ 	.byte	0x04, 0x1c
        /*00d2*/ 	.short	(.L_37 - .L_36)


	//   ....[0]....
.L_36:
        /*00d4*/ 	.word	0x00000720


	//   ....[1]....
        /*00d8*/ 	.word	0x00000740


	//----- nvinfo : EIATTR_REQNTID
	.align		4
.L_37:
        /*00dc*/ 	.byte	0x04, 0x10
        /*00de*/ 	.short	(.L_39 - .L_38)
.L_38:
        /*00e0*/ 	.word	0x00000080
        /*00e4*/ 	.word	0x00000001
        /*00e8*/ 	.word	0x00000001


	//----- nvinfo : EIATTR_CBANK_PARAM_SIZE
	.align		4
.L_39:
        /*00ec*/ 	.byte	0x03, 0x19
        /*00ee*/ 	.short	0x005c


	//----- nvinfo : EIATTR_PARAM_CBANK
	.align		4
        /*00f0*/ 	.byte	0x04, 0x0a
        /*00f2*/ 	.short	(.L_41 - .L_40)
	.align		4
.L_40:
        /*00f4*/ 	.word	index@(.nv.constant0.triton_poi_fused__native_batch_norm_legit_no_training_add_relu_20)
        /*00f8*/ 	.short	0x0210
        /*00fa*/ 	.short	0x005c


	//----- nvinfo : EIATTR_SW_WAR
	.align		4
.L_41:
        /*00fc*/ 	.byte	0x04, 0x36
        /*00fe*/ 	.short	(.L_43 - .L_42)
.L_42:
        /*0100*/ 	.word	0x00000008
.L_43:


//--------------------- .nv.callgraph             --------------------------
	.section	.nv.callgraph,"",@"SHT_CUDA_CALLGRAPH"
	.align	4
	.sectionentsize	8
	.align		4
        /*0000*/ 	.word	0x00000000
	.align		4
        /*0004*/ 	.word	0xffffffff
	.align		4
        /*0008*/ 	.word	0x00000000
	.align		4
        /*000c*/ 	.word	0xfffffffe
	.align		4
        /*0010*/ 	.word	0x00000000
	.align		4
        /*0014*/ 	.word	0xfffffffd
	.align		4
        /*0018*/ 	.word	0x00000000
	.align		4
        /*001c*/ 	.word	0xfffffffc


//--------------------- .nv.constant4             --------------------------
	.section	.nv.constant4,"a",@progbits
	.align	8
	.align		8
.nv.constant4:
        /*0000*/ 	.dword	_$_str
	.align		8
        /*0008*/ 	.dword	_$_str_$_2


//--------------------- .text.triton_poi_fused__native_batch_norm_legit_no_training_add_relu_20 --------------------------
	.section	.text.triton_poi_fused__native_batch_norm_legit_no_training_add_relu_20,"ax",@progbits
	.align	128
        .global         triton_poi_fused__native_batch_norm_legit_no_training_add_relu_20
        .type           triton_poi_fused__native_batch_norm_legit_no_training_add_relu_20,@function
        .size           triton_poi_fused__native_batch_norm_legit_no_training_add_relu_20,(.L_x_1 - triton_poi_fused__native_batch_norm_legit_no_training_add_relu_20)
        .other          triton_poi_fused__native_batch_norm_legit_no_training_add_relu_20,@"STO_CUDA_ENTRY STV_DEFAULT"
triton_poi_fused__native_batch_norm_legit_no_training_add_relu_20:
.text.triton_poi_fused__native_batch_norm_legit_no_training_add_relu_20:
[----:B------:R-:W0:Y:S01]  /*0000*/  LDC R1, c[0x0][0x28] ;  /* 0x00000a00ff017b82 */ /* 0x000e220000000800 */
[----:B------:R-:W1:Y:S01]  /*0010*/  S2R R0, SR_TID.X ;  /* 0x0000000000007919 */ /* 0x000e620000002100 */
[----:B------:R-:W-:-:S06]  /*0020*/  HFMA2.MMA R2, -RZ, RZ, 0, 0 ;  /* 0x00000000ff027435 */ /* 0x000fcc00000001ff */
[----:B------:R-:W2:Y:S01]  /*0030*/  LDC.64 R8, c[0x0][0x228] ;  /* 0x00008a00ff087b82 */ /* 0x000ea20000000a00 */
[----:B------:R-:W-:Y:S01]  /*0040*/  ULDC.64 UR4, c[0x0][0x208] ;  /* 0x0000820000047ab9 */ /* 0x000fe20000000a00 */
[----:B------:R-:W3:Y:S06]  /*0050*/  S2R R3, SR_CTAID.X ;  /* 0x0000000000037919 */ /* 0x000eec0000002500 */
[----:B------:R-:W4:Y:S01]  /*0060*/  LDC.64 R12, c[0x0][0x250] ;  /* 0x00009400ff0c7b82 */ /* 0x000f220000000a00 */
[----:B------:R-:W-:-:S07]  /*0070*/  CS2R R6, SRZ ;  /* 0x0000000000067805 */ /* 0x000fce000001ff00 */
[----:B------:R-:W5:Y:S08]  /*0080*/  LDC.64 R14, c[0x0][0x220] ;  /* 0x00008800ff0e7b82 */ /* 0x000f700000000a00 */
[----:B------:R-:W5:Y:S01]  /*0090*/  LDC.64 R16, c[0x0][0x230] ;  /* 0x00008c00ff107b82 */ /* 0x000f620000000a00 */
[----:B-1----:R-:W-:-:S07]  /*00a0*/  SHF.L.U32 R0, R0, 0x1, RZ ;  /* 0x0000000100007819 */ /* 0x002fce00000006ff */
[----:B------:R-:W1:Y:S01]  /*00b0*/  LDC.64 R20, c[0x0][0x238] ;  /* 0x00008e00ff147b82 */ /* 0x000e620000000a00 */
[----:B------:R-:W-:-:S04]  /*00c0*/  LOP3.LUT R0, R0, 0xfe, RZ, 0xc0, !PT ;  /* 0x000000fe00007812 */ /* 0x000fc800078ec0ff */
[----:B---3--:R-:W-:-:S03]  /*00d0*/  LEA R3, R3, R0, 0x8 ;  /* 0x0000000003037211 */ /* 0x008fc600078e40ff */
[----:B------:R-:W3:Y:S01]  /*00e0*/  LDC.64 R18, c[0x0][0x248] ;  /* 0x00009200ff127b82 */ /* 0x000ee20000000a00 */
[C---:B------:R-:W-:Y:S01]  /*00f0*/  ISETP.GE.AND P0, PT, R3.reuse, 0x2d80, PT ;  /* 0x00002d800300780c */ /* 0x040fe20003f06270 */
[----:B------:R-:W-:-:S05]  /*0100*/  IMAD.HI R0, R3, -0x4bf4bf4b, R2 ;  /* 0xb40b40b503007827 */ /* 0x000fca00078e0202 */
[----:B------:R-:W-:Y:S01]  /*0110*/  SHF.R.U32.HI R5, RZ, 0x1f, R0 ;  /* 0x0000001fff057819 */ /* 0x000fe20000011600 */
[----:B------:R-:W3:Y:S03]  /*0120*/  LDC.64 R22, c[0x0][0x218] ;  /* 0x00008600ff167b82 */ /* 0x000ee60000000a00 */
[----:B------:R-:W-:-:S05]  /*0130*/  LEA.HI.SX32 R5, R0, R5, 0x17 ;  /* 0x0000000500057211 */ /* 0x000fca00078fbaff */
[----:B------:R-:W-:Y:S01]  /*0140*/  IMAD R27, R5, -0x2d8, R3 ;  /* 0xfffffd28051b7824 */ /* 0x000fe200078e0203 */
[----:B------:R-:W-:Y:S01]  /*0150*/  CS2R R4, SRZ ;  /* 0x0000000000047805 */ /* 0x000fe2000001ff00 */
[----:B------:R-:W3:Y:S02]  /*0160*/  LDC.64 R24, c[0x0][0x240] ;  /* 0x00009000ff187b82 */ /* 0x000ee40000000a00 */
[----:B--2---:R-:W-:-:S05]  /*0170*/  IMAD.WIDE R8, R27, 0x4, R8 ;  /* 0x000000041b087825 */ /* 0x004fca00078e0208 */
[----:B------:R2:W3:Y:S01]  /*0180*/  @!P0 LDG.E.EL.64 R4, desc[UR4][R8.64] ;  /* 0x0000000408048981 */ /* 0x0004e2000c2e1b00 */
[----:B----4-:R-:W-:-:S05]  /*0190*/  IMAD.WIDE R12, R27, 0x4, R12 ;  /* 0x000000041b0c7825 */ /* 0x010fca00078e020c */
[----:B------:R5:W4:Y:S01]  /*01a0*/  @!P0 LDG.E.EL.64 R6, desc[UR4][R12.64] ;  /* 0x000000040c068981 */ /* 0x000b22000c2e1b00 */
[----:B------:R-:W-:Y:S02]  /*01b0*/  CS2R R10, SRZ ;  /* 0x00000000000a7805 */ /* 0x000fe4000001ff00 */
[----:B--2---:R-:W-:Y:S01]  /*01c0*/  CS2R R8, SRZ ;  /* 0x0000000000087805 */ /* 0x004fe2000001ff00 */
[----:B-----5:R-:W-:-:S04]  /*01d0*/  IMAD.WIDE R12, R27, 0x4, R14 ;  /* 0x000000041b0c7825 */ /* 0x020fc800078e020e */
[C---:B0-----:R-:W-:Y:S01]  /*01e0*/  IMAD.WIDE R14, R27.reuse, 0x4, R16 ;  /* 0x000000041b0e7825 */ /* 0x041fe200078e0210 */
[----:B------:R0:W2:Y:S04]  /*01f0*/  @!P0 LDG.E.EL.64 R8, desc[UR4][R12.64] ;  /* 0x000000040c088981 */ /* 0x0000a8000c2e1b00 */
[----:B------:R5:W2:Y:S01]  /*0200*/  @!P0 LDG.E.EL.64 R10, desc[UR4][R14.64] ;  /* 0x000000040e0a8981 */ /* 0x000aa2000c2e1b00 */
[----:B------:R-:W-:Y:S01]  /*0210*/  CS2R R16, SRZ ;  /* 0x0000000000107805 */ /* 0x000fe2000001ff00 */
[C---:B-1----:R-:W-:Y:S01]  /*0220*/  IMAD.WIDE R28, R27.reuse, 0x4, R20 ;  /* 0x000000041b1c7825 */ /* 0x042fe200078e0214 */
[----:B0-----:R-:W0:Y:S03]  /*0230*/  LDC.64 R12, c[0x0][0x258] ;  /* 0x00009600ff0c7b82 */ /* 0x001e260000000a00 */
[----:B---3--:R-:W-:Y:S01]  /*0240*/  IMAD.WIDE R20, R27, 0x4, R18 ;  /* 0x000000041b147825 */ /* 0x008fe200078e0212 */
[----:B------:R-:W-:Y:S01]  /*0250*/  CS2R R18, SRZ ;  /* 0x0000000000127805 */ /* 0x000fe2000001ff00 */
[----:B------:R1:W3:Y:S03]  /*0260*/  @!P0 LDG.E.EL.64 R16, desc[UR4][R28.64] ;  /* 0x000000041c108981 */ /* 0x0002e6000c2e1b00 */
[----:B-----5:R-:W5:Y:S02]  /*0270*/  LDC.64 R14, c[0x0][0x260] ;  /* 0x00009800ff0e7b82 */ /* 0x020f640000000a00 */
[----:B------:R1:W2:Y:S02]  /*0280*/  @!P0 LDG.E.EL.64 R18, desc[UR4][R20.64] ;  /* 0x0000000414128981 */ /* 0x0002a4000c2e1b00 */
[----:B-1----:R-:W-:-:S04]  /*0290*/  IMAD.WIDE R28, R3, 0x4, R22 ;  /* 0x00000004031c7825 */ /* 0x002fc800078e0216 */
[----:B------:R-:W-:Y:S01]  /*02a0*/  IMAD.WIDE R22, R3, 0x4, R24 ;  /* 0x0000000403167825 */ /* 0x000fe200078e0218 */
[----:B------:R-:W-:Y:S02]  /*02b0*/  CS2R R24, SRZ ;  /* 0x0000000000187805 */ /* 0x000fe4000001ff00 */
[----:B------:R-:W-:-:S04]  /*02c0*/  CS2R R20, SRZ ;  /* 0x0000000000147805 */ /* 0x000fc8000001ff00 */
[----:B------:R1:W2:Y:S04]  /*02d0*/  @!P0 LDG.E.64 R24, desc[UR4][R22.64] ;  /* 0x0000000416188981 */ /* 0x0002a8000c1e1b00 */
[----:B------:R0:W2:Y:S01]  /*02e0*/  @!P0 LDG.E.64 R20, desc[UR4][R28.64] ;  /* 0x000000041c148981 */ /* 0x0000a2000c1e1b00 */
[----:B-----5:R-:W-:Y:S01]  /*02f0*/  IMAD.WIDE R14, R27, 0x4, R14 ;  /* 0x000000041b0e7825 */ /* 0x020fe200078e020e */
[----:B-1----:R-:W-:-:S03]  /*0300*/  CS2R R22, SRZ ;  /* 0x0000000000167805 */ /* 0x002fc6000001ff00 */
[----:B0-----:R-:W-:Y:S01]  /*0310*/  IMAD.WIDE R28, R27, 0x4, R12 ;  /* 0x000000041b1c7825 */ /* 0x001fe200078e020c */
[----:B------:R-:W-:-:S04]  /*0320*/  CS2R R12, SRZ ;  /* 0x00000000000c7805 */ /* 0x000fc8000001ff00 */
[----:B------:R-:W5:Y:S04]  /*0330*/  @!P0 LDG.E.EL.64 R22, desc[UR4][R28.64] ;  /* 0x000000041c168981 */ /* 0x000f68000c2e1b00 */
[----:B------:R0:W5:Y:S01]  /*0340*/  @!P0 LDG.E.EL.64 R12, desc[UR4][R14.64] ;  /* 0x000000040e0c8981 */ /* 0x000162000c2e1b00 */
[----:B------:R-:W-:-:S06]  /*0350*/  FADD R4, R4, 9.9999997473787516356e-06 ;  /* 0x3727c5ac04047421 */ /* 0x000fcc0000000000 */
[----:B------:R-:W1:Y:S01]  /*0360*/  MUFU.SQRT R4, R4 ;  /* 0x0000000400047308 */ /* 0x000e620000002000 */
[----:B----4-:R-:W-:Y:S01]  /*0370*/  FADD R6, R6, 9.9999997473787516356e-06 ;  /* 0x3727c5ac06067421 */ /* 0x010fe20000000000 */
[----:B------:R-:W-:Y:S01]  /*0380*/  FADD R7, R7, 9.9999997473787516356e-06 ;  /* 0x3727c5ac07077421 */ /* 0x000fe20000000000 */
[----:B------:R-:W-:-:S05]  /*0390*/  FADD R0, R5, 9.9999997473787516356e-06 ;  /* 0x3727c5ac05007421 */ /* 0x000fca0000000000 */
[----:B------:R-:W4:Y:S01]  /*03a0*/  MUFU.SQRT R2, R6 ;  /* 0x0000000600027308 */ /* 0x000f220000002000 */
[----:B-1----:R-:W-:-:S07]  /*03b0*/  FSETP.GT.AND P5, PT, R4, 8.50705917302346158658e+37, PT ;  /* 0x7e8000000400780b */ /* 0x002fce0003fa4000 */
[----:B------:R-:W1:Y:S01]  /*03c0*/  MUFU.SQRT R27, R7 ;  /* 0x00000007001b7308 */ /* 0x000e620000002000 */
[----:B------:R-:W-:-:S07]  /*03d0*/  FSETP.GEU.AND P1, PT, R4, 1.175494350822287508e-38, PT ;  /* 0x008000000400780b */ /* 0x000fce0003f2e000 */
[----:B------:R-:W3:Y:S01]  /*03e0*/  MUFU.SQRT R26, R0 ;  /* 0x00000000001a7308 */ /* 0x000ee20000002000 */
[----:B------:R-:W-:Y:S02]  /*03f0*/  MOV R5, 0x3e800000 ;  /* 0x3e80000000057802 */ /* 0x000fe40000000f00 */
[----:B----4-:R-:W-:Y:S01]  /*0400*/  FSETP.GT.AND P4, PT, R2, 8.50705917302346158658e+37, PT ;  /* 0x7e8000000200780b */ /* 0x010fe20003f84000 */
[----:B------:R-:W-:Y:S01]  /*0410*/  @P5 FMUL R4, R4, 0.25 ;  /* 0x3e80000004045820 */ /* 0x000fe20000400000 */
[----:B0-----:R-:W-:Y:S02]  /*0420*/  FSEL R15, R5, 1, P5 ;  /* 0x3f800000050f7808 */ /* 0x001fe40002800000 */
[----:B-1----:R-:W-:Y:S01]  /*0430*/  FSETP.GT.AND P6, PT, R27, 8.50705917302346158658e+37, PT ;  /* 0x7e8000001b00780b */ /* 0x002fe20003fc4000 */
[----:B------:R-:W-:Y:S01]  /*0440*/  @!P1 FMUL R4, R4, 16777216 ;  /* 0x4b80000004049820 */ /* 0x000fe20000400000 */
[----:B------:R-:W-:Y:S01]  /*0450*/  FSETP.GEU.AND P5, PT, R2, 1.175494350822287508e-38, PT ;  /* 0x008000000200780b */ /* 0x000fe20003fae000 */
[----:B------:R-:W-:Y:S01]  /*0460*/  @!P1 FMUL R15, R15, 16777216 ;  /* 0x4b8000000f0f9820 */ /* 0x000fe20000400000 */
[----:B------:R-:W-:-:S02]  /*0470*/  FSETP.GEU.AND P1, PT, R27, 1.175494350822287508e-38, PT ;  /* 0x008000001b00780b */ /* 0x000fc40003f2e000 */
[C---:B---3--:R-:W-:Y:S02]  /*0480*/  FSETP.GT.AND P2, PT, R26.reuse, 8.50705917302346158658e+37, PT ;  /* 0x7e8000001a00780b */ /* 0x048fe40003f44000 */
[----:B------:R-:W-:Y:S01]  /*0490*/  FSETP.GEU.AND P3, PT, R26, 1.175494350822287508e-38, PT ;  /* 0x008000001a00780b */ /* 0x000fe20003f6e000 */
[----:B------:R-:W0:Y:S01]  /*04a0*/  MUFU.RCP R6, R4 ;  /* 0x0000000400067308 */ /* 0x000e220000001000 */
[----:B------:R-:W-:-:S03]  /*04b0*/  @P4 FMUL R2, R2, 0.25 ;  /* 0x3e80000002024820 */ /* 0x000fc60000400000 */
[----:B------:R-:W-:Y:S02]  /*04c0*/  @P6 FMUL R27, R27, 0.25 ;  /* 0x3e8000001b1b6820 */ /* 0x000fe40000400000 */
[----:B------:R-:W-:Y:S02]  /*04d0*/  @!P5 FMUL R2, R2, 16777216 ;  /* 0x4b8000000202d820 */ /* 0x000fe40000400000 */
[----:B------:R-:W-:Y:S02]  /*04e0*/  @!P1 FMUL R27, R27, 16777216 ;  /* 0x4b8000001b1b9820 */ /* 0x000fe40000400000 */
[----:B------:R-:W-:Y:S02]  /*04f0*/  @P2 FMUL R26, R26, 0.25 ;  /* 0x3e8000001a1a2820 */ /* 0x000fe40000400000 */
[----:B------:R-:W1:Y:S02]  /*0500*/  MUFU.RCP R2, R2 ;  /* 0x0000000200027308 */ /* 0x000e640000001000 */
[----:B------:R-:W-:-:S06]  /*0510*/  @!P3 FMUL R26, R26, 16777216 ;  /* 0x4b8000001a1ab820 */ /* 0x000fcc0000400000 */
[----:B------:R-:W3:Y:S01]  /*0520*/  MUFU.RCP R0, R27 ;  /* 0x0000001b00007308 */ /* 0x000ee20000001000 */
[----:B0-----:R-:W-:Y:S01]  /*0530*/  FMUL R6, R6, R15 ;  /* 0x0000000f06067220 */ /* 0x001fe20000400000 */
[C---:B------:R-:W-:Y:S02]  /*0540*/  FSEL R29, R5.reuse, 1, P4 ;  /* 0x3f800000051d7808 */ /* 0x040fe40002000000 */
[----:B------:R-:W-:-:S04]  /*0550*/  FSEL R15, R5, 1, P6 ;  /* 0x3f800000050f7808 */ /* 0x000fc80003000000 */
[----:B------:R-:W0:Y:S01]  /*0560*/  MUFU.RCP R7, R26 ;  /* 0x0000001a00077308 */ /* 0x000e220000001000 */
[----:B------:R-:W-:Y:S01]  /*0570*/  FSEL R14, R5, 1, P2 ;  /* 0x3f800000050e7808 */ /* 0x000fe20001000000 */
[----:B------:R-:W-:Y:S01]  /*0580*/  @!P5 FMUL R29, R29, 16777216 ;  /* 0x4b8000001d1dd820 */ /* 0x000fe20000400000 */
[----:B------:R-:W4:Y:S01]  /*0590*/  LDC.64 R4, c[0x0][0x210] ;  /* 0x00008400ff047b82 */ /* 0x000f220000000a00 */
[----:B------:R-:W-:Y:S02]  /*05a0*/  @!P1 FMUL R15, R15, 16777216 ;  /* 0x4b8000000f0f9820 */ /* 0x000fe40000400000 */
[----:B------:R-:W-:Y:S01]  /*05b0*/  @!P3 FMUL R14, R14, 16777216 ;  /* 0x4b8000000e0eb820 */ /* 0x000fe20000400000 */
[----:B-1----:R-:W-:Y:S01]  /*05c0*/  FMUL R2, R2, R29 ;  /* 0x0000001d02027220 */ /* 0x002fe20000400000 */
[----:B---3--:R-:W-:Y:S01]  /*05d0*/  FMUL R0, R0, R15 ;  /* 0x0000000f00007220 */ /* 0x008fe20000400000 */
[----:B--2---:R-:W-:Y:S01]  /*05e0*/  FADD R29, -R8, R20 ;  /* 0x00000014081d7221 */ /* 0x004fe20000000100 */
[----:B------:R-:W-:Y:S01]  /*05f0*/  FADD R15, -R18, R24 ;  /* 0x00000018120f7221 */ /* 0x000fe20000000100 */
[----:B------:R-:W-:Y:S01]  /*0600*/  FADD R8, -R9, R21 ;  /* 0x0000001509087221 */ /* 0x000fe20000000100 */
[----:B------:R-:W-:Y:S01]  /*0610*/  FADD R19, -R19, R25 ;  /* 0x0000001913137221 */ /* 0x000fe20000000100 */
[----:B------:R-:W-:Y:S01]  /*0620*/  FMUL R29, R6, R29 ;  /* 0x0000001d061d7220 */ /* 0x000fe20000400000 */
[----:B0-----:R-:W-:Y:S01]  /*0630*/  FMUL R7, R7, R14 ;  /* 0x0000000e07077220 */ /* 0x001fe20000400000 */
[----:B------:R-:W-:Y:S01]  /*0640*/  FMUL R15, R2, R15 ;  /* 0x0000000f020f7220 */ /* 0x000fe20000400000 */
[----:B------:R-:W-:-:S02]  /*0650*/  FMUL R0, R0, R19 ;  /* 0x0000001300007220 */ /* 0x000fc40000400000 */
[----:B------:R-:W-:Y:S01]  /*0660*/  FMUL R8, R7, R8 ;  /* 0x0000000807087220 */ /* 0x000fe20000400000 */
[----:B------:R-:W-:Y:S01]  /*0670*/  FFMA R10, R29, R10, R16 ;  /* 0x0000000a1d0a7223 */ /* 0x000fe20000000010 */
[----:B-----5:R-:W-:Y:S01]  /*0680*/  FFMA R15, R15, R22, R12 ;  /* 0x000000160f0f7223 */ /* 0x020fe2000000000c */
[----:B------:R-:W-:Y:S01]  /*0690*/  FFMA R13, R0, R23, R13 ;  /* 0x00000017000d7223 */ /* 0x000fe2000000000d */
[----:B------:R-:W-:-:S03]  /*06a0*/  FFMA R8, R8, R11, R17 ;  /* 0x0000000b08087223 */ /* 0x000fc60000000011 */
[C---:B------:R-:W-:Y:S01]  /*06b0*/  FSETP.GEU.AND P1, PT, R10.reuse, -R15, PT ;  /* 0x8000000f0a00720b */ /* 0x040fe20003f2e000 */
[----:B------:R-:W-:Y:S01]  /*06c0*/  FADD R10, R10, R15 ;  /* 0x0000000f0a0a7221 */ /* 0x000fe20000000000 */
[C---:B------:R-:W-:Y:S01]  /*06d0*/  FADD R0, R8.reuse, R13 ;  /* 0x0000000d08007221 */ /* 0x040fe20000000000 */
[----:B------:R-:W-:Y:S01]  /*06e0*/  FSETP.GEU.AND P2, PT, R8, -R13, PT ;  /* 0x8000000d0800720b */ /* 0x000fe20003f4e000 */
[----:B----4-:R-:W-:Y:S02]  /*06f0*/  IMAD.WIDE R4, R3, 0x4, R4 ;  /* 0x0000000403047825 */ /* 0x010fe400078e0204 */
[----:B------:R-:W-:Y:S02]  /*0700*/  FSEL R10, R10, RZ, P1 ;  /* 0x000000ff0a0a7208 */ /* 0x000fe40000800000 */
[----:B------:R-:W-:Y:S01]  /*0710*/  FSEL R11, R0, RZ, P2 ;  /* 0x000000ff000b7208 */ /* 0x000fe20001000000 */
[----:B------:R-:W-:Y:S07]  /*0720*/  @P0 EXIT ;  /* 0x000000000000094d */ /* 0x000fee0003800000 */
[----:B------:R-:W-:Y:S01]  /*0730*/  STG.E.64 desc[UR4][R4.64], R10 ;  /* 0x0000000a04007986 */ /* 0x000fe2000c101b04 */
[----:B------:R-:W-:Y:S05]  /*0740*/  EXIT ;  /* 0x000000000000794d */ /* 0x000fea0003800000 */
.L_x_0:
[----:B------:R-:W-:-:S00]  /*0750*/  BRA `(.L_x_0) ;  /* 0xfffffffc00fc7947 */ /* 0x000fc0000383ffff */
[----:B------:R-:W-:-:S00]  /*0760*/  NOP ;  /* 0x0000000000007918 */ /* 0x000fc00000000000 */
        /* <DEDUP_REMOVED lines=9> */
.L_x_1:


//--------------------- .nv.global.init           --------------------------
	.section	.nv.global.init,"aw",@progbits
.nv.global.init:
	.type		_$_str,@object
	.size		_$_str,(_$_str_$_2 - _$_str)
_$_str:
        /*0000*/ 	.byte	0x5f, 0x5f, 0x43, 0x55, 0x44, 0x41, 0x5f, 0x46, 0x54, 0x5a, 0x00
	.type		_$_str_$_2,@object
	.size		_$_str_$_2,(.L_1 - _$_str_$_2)
_$_str_$_2:
        /*000b*/ 	.byte	0x5f, 0x5f, 0x43, 0x55, 0x44, 0x41, 0x5f, 0x50, 0x52, 0x45, 0x43, 0x5f, 0x53, 0x51, 0x52, 0x54
        /*001b*/ 	.byte	0x00
.L_1:


//--------------------- .nv.constant0.triton_poi_fused__native_batch_norm_legit_no_training_add_relu_20 --------------------------
	.section	.nv.constant0.triton_poi_fused__native_batch_norm_legit_no_training_add_relu_20,"a",@progbits
	.sectionflags	@""
	.align	4
.nv.constant0.triton_poi_fused__native_batch_norm_legit_no_training_add_relu_20:
	.zero		620
